//
// Generated by NVIDIA NVVM Compiler
//
// Compiler Build ID: CL-36424714
// Cuda compilation tools, release 13.0, V13.0.88
// Based on NVVM 20.0.0
//

.version 9.0
.target sm_100
.address_size 64

	// .globl	_Z11sumArrayIntPi

.visible .entry _Z11sumArrayIntPi(
	.param .u64 .ptr .align 1 _Z11sumArrayIntPi_param_0
)
{
	.reg .pred 	%p<4>;
	.reg .b32 	%r<7>;
	.reg .b64 	%rd<5>;

	ld.param.u64 	%rd1, [_Z11sumArrayIntPi_param_0];
	mov.u32 	%r2, %tid.x;
	mov.u32 	%r3, %ctaid.x;
	mov.u32 	%r4, %ntid.x;
	mad.lo.s32 	%r1, %r3, %r4, %r2;
	setp.gt.s32 	%p1, %r1, 99999;
	setp.eq.s32 	%p2, %r1, 0;
	or.pred  	%p3, %p1, %p2;
	@%p3 bra 	$L__BB0_2;
	cvta.to.global.u64 	%rd2, %rd1;
	mul.wide.s32 	%rd3, %r1, 4;
	add.s64 	%rd4, %rd2, %rd3;
	ld.global.u32 	%r5, [%rd4];
	atom.global.add.u32 	%r6, [%rd2], %r5;
$L__BB0_2:
	ret;

}
	// .globl	_Z14sumArrayDoublePdPyS_
.visible .entry _Z14sumArrayDoublePdPyS_(
	.param .u64 .ptr .align 1 _Z14sumArrayDoublePdPyS__param_0,
	.param .u64 .ptr .align 1 _Z14sumArrayDoublePdPyS__param_1,
	.param .u64 .ptr .align 1 _Z14sumArrayDoublePdPyS__param_2
)
{
	.reg .pred 	%p<3>;
	.reg .b32 	%r<5>;
	.reg .b64 	%rd<12>;
	.reg .b64 	%fd<4>;

	ld.param.u64 	%rd5, [_Z14sumArrayDoublePdPyS__param_0];
	ld.param.u64 	%rd6, [_Z14sumArrayDoublePdPyS__param_2];
	cvta.to.global.u64 	%rd1, %rd6;
	mov.u32 	%r2, %tid.x;
	mov.u32 	%r3, %ctaid.x;
	mov.u32 	%r4, %ntid.x;
	mad.lo.s32 	%r1, %r3, %r4, %r2;
	setp.gt.s32 	%p1, %r1, 99999;
	@%p1 bra 	$L__BB1_3;
	cvta.to.global.u64 	%rd7, %rd5;
	mul.wide.s32 	%rd8, %r1, 8;
	add.s64 	%rd9, %rd7, %rd8;
	ld.global.f64 	%fd1, [%rd9];
	ld.global.u64 	%rd11, [%rd1];
$L__BB1_2:
	mov.b64 	%fd2, %rd11;
	add.f64 	%fd3, %fd1, %fd2;
	mov.b64 	%rd10, %fd3;
	atom.relaxed.global.cas.b64 	%rd4, [%rd1], %rd11, %rd10;
	setp.ne.s64 	%p2, %rd11, %rd4;
	mov.u64 	%rd11, %rd4;
	@%p2 bra 	$L__BB1_2;
$L__BB1_3:
	ret;

}


// ===== COMPILED SASS (sm_100) =====

	.target	sm_100

	.elftype	@"ET_EXEC"


//--------------------- .note.nv.tkinfo           --------------------------
	.section	.note.nv.tkinfo,"",@"SHT_NOTE"
	.sectionflags	@"SHF_NOTE_NV_TKINFO"
	.tkinfo
        /*0018*/ 	.word	0x00000002
        /*0030*/ 	.string	""
        /*0030*/ 	.string	"ptxas"
        /*0030*/ 	.string	"Cuda compilation tools, release 13.0, V13.0.88"
        /*0030*/ 	.string	"Build cuda_13.0.r13.0/compiler.36424714_0"
        /*0030*/ 	.string	"-arch sm_100 -m 64 "



//--------------------- .note.nv.cuinfo           --------------------------
	.section	.note.nv.cuinfo,"",@"SHT_NOTE"
	.sectionflags	@"SHF_NOTE_NV_CUINFO"
        /*0018*/ 	.short	0x0002
        /*001a*/ 	.short	0x0064
        /*001c*/ 	.short	0x0082
	.zero		2


//--------------------- .nv.info                  --------------------------
	.section	.nv.info,"",@"SHT_CUDA_INFO"
	.align	4


	//----- nvinfo : EIATTR_REGCOUNT
	.align		4
        /*0000*/ 	.byte	0x04, 0x2f
        /*0002*/ 	.short	(.L_1 - .L_0)
	.align		4
.L_0:
        /*0004*/ 	.word	index@(_Z11sumArrayIntPi)
        /*0008*/ 	.word	0x0000000a


	//----- nvinfo : EIATTR_FRAME_SIZE
	.align		4
.L_1:
        /*000c*/ 	.byte	0x04, 0x11
        /*000e*/ 	.short	(.L_3 - .L_2)
	.align		4
.L_2:
        /*0010*/ 	.word	index@(_Z11sumArrayIntPi)
        /*0014*/ 	.word	0x00000000


	//----- nvinfo : EIATTR_REGCOUNT
	.align		4
.L_3:
        /*0018*/ 	.byte	0x04, 0x2f
        /*001a*/ 	.short	(.L_5 - .L_4)
	.align		4
.L_4:
        /*001c*/ 	.word	index@(_Z14sumArrayDoublePdPyS_)
        /*0020*/ 	.word	0x0000000e


	//----- nvinfo : EIATTR_FRAME_SIZE
	.align		4
.L_5:
        /*0024*/ 	.byte	0x04, 0x11
        /*0026*/ 	.short	(.L_7 - .L_6)
	.align		4
.L_6:
        /*0028*/ 	.word	index@(_Z14sumArrayDoublePdPyS_)
        /*002c*/ 	.word	0x00000000


	//----- nvinfo : EIATTR_MIN_STACK_SIZE
	.align		4
.L_7:
        /*0030*/ 	.byte	0x04, 0x12
        /*0032*/ 	.short	(.L_9 - .L_8)
	.align		4
.L_8:
        /*0034*/ 	.word	index@(_Z14sumArrayDoublePdPyS_)
        /*0038*/ 	.word	0x00000000


	//----- nvinfo : EIATTR_MIN_STACK_SIZE
	.align		4
.L_9:
        /*003c*/ 	.byte	0x04, 0x12
        /*003e*/ 	.short	(.L_11 - .L_10)
	.align		4
.L_10:
        /*0040*/ 	.word	index@(_Z11sumArrayIntPi)
        /*0044*/ 	.word	0x00000000
.L_11:


//--------------------- .nv.compat                --------------------------
	.section	.nv.compat,"",@"SHT_CUDA_COMPAT_INFO"
	.align	4
        /*0000*/ 	.byte	0x02, 0x09, 0x00, 0x00, 0x02, 0x02, 0x01, 0x00, 0x02, 0x05, 0x05, 0x00, 0x03, 0x07, 0x01, 0x01
        /*0010*/ 	.byte	0x02, 0x03, 0x00, 0x00, 0x02, 0x06, 0x01, 0x00, 0x04, 0x0b, 0x08, 0x00, 0x01, 0x00, 0x00, 0x00
        /*0020*/ 	.byte	0x00, 0x00, 0x00, 0x00


//--------------------- .nv.info._Z14sumArrayDoublePdPyS_ --------------------------
	.section	.nv.info._Z14sumArrayDoublePdPyS_,"",@"SHT_CUDA_INFO"
	.sectionflags	@""
	.align	4


	//----- nvinfo : EIATTR_CUDA_API_VERSION
	.align		4
        /*0000*/ 	.byte	0x04, 0x37
        /*0002*/ 	.short	(.L_13 - .L_12)
.L_12:
        /*0004*/ 	.word	0x00000082


	//----- nvinfo : EIATTR_KPARAM_INFO
	.align		4
.L_13:
        /*0008*/ 	.byte	0x04, 0x17
        /*000a*/ 	.short	(.L_15 - .L_14)
.L_14:
        /*000c*/ 	.word	0x00000000
        /*0010*/ 	.short	0x0002
        /*0012*/ 	.short	0x0010
        /*0014*/ 	.byte	0x00, 0xf5, 0x21, 0x00


	//----- nvinfo : EIATTR_KPARAM_INFO
	.align		4
.L_15:
        /*0018*/ 	.byte	0x04, 0x17
        /*001a*/ 	.short	(.L_17 - .L_16)
.L_16:
        /*001c*/ 	.word	0x00000000
        /*0020*/ 	.short	0x0001
        /*0022*/ 	.short	0x0008
        /*0024*/ 	.byte	0x00, 0xf5, 0x21, 0x00


	//----- nvinfo : EIATTR_KPARAM_INFO
	.align		4
.L_17:
        /*0028*/ 	.byte	0x04, 0x17
        /*002a*/ 	.short	(.L_19 - .L_18)
.L_18:
        /*002c*/ 	.word	0x00000000
        /*0030*/ 	.short	0x0000
        /*0032*/ 	.short	0x0000
        /*0034*/ 	.byte	0x00, 0xf5, 0x21, 0x00


	//----- nvinfo : EIATTR_SPARSE_MMA_MASK
	.align		4
.L_19:
        /*0038*/ 	.byte	0x03, 0x50
        /*003a*/ 	.short	0x0000


	//----- nvinfo : EIATTR_MAXREG_COUNT
	.align		4
        /*003c*/ 	.byte	0x03, 0x1b
        /*003e*/ 	.short	0x00ff


	//----- nvinfo : EIATTR_MERCURY_ISA_VERSION
	.align		4
        /*0040*/ 	.byte	0x03, 0x5f
        /*0042*/ 	.short	0x0101


	//----- nvinfo : EIATTR_VRC_CTA_INIT_COUNT
	.align		4
        /*0044*/ 	.byte	0x02, 0x4a
	.zero		1
	.zero		1


	//----- nvinfo : EIATTR_EXIT_INSTR_OFFSETS
	.align		4
        /*0048*/ 	.byte	0x04, 0x1c
        /*004a*/ 	.short	(.L_21 - .L_20)


	//   ....[0]....
.L_20:
        /*004c*/ 	.word	0x00000060


	//   ....[1]....
        /*0050*/ 	.word	0x00000150


	//----- nvinfo : EIATTR_CRS_STACK_SIZE
	.align		4
.L_21:
        /*0054*/ 	.byte	0x04, 0x1e
        /*0056*/ 	.short	(.L_23 - .L_22)
.L_22:
        /*0058*/ 	.word	0x00000000


	//----- nvinfo : EIATTR_CBANK_PARAM_SIZE
	.align		4
.L_23:
        /*005c*/ 	.byte	0x03, 0x19
        /*005e*/ 	.short	0x0018


	//----- nvinfo : EIATTR_PARAM_CBANK
	.align		4
        /*0060*/ 	.byte	0x04, 0x0a
        /*0062*/ 	.short	(.L_25 - .L_24)
	.align		4
.L_24:
        /*0064*/ 	.word	index@(.nv.constant0._Z14sumArrayDoublePdPyS_)
        /*0068*/ 	.short	0x0380
        /*006a*/ 	.short	0x0018


	//----- nvinfo : EIATTR_SW_WAR
	.align		4
.L_25:
        /*006c*/ 	.byte	0x04, 0x36
        /*006e*/ 	.short	(.L_27 - .L_26)
.L_26:
        /*0070*/ 	.word	0x00000008
.L_27:


//--------------------- .nv.info._Z11sumArrayIntPi --------------------------
	.section	.nv.info._Z11sumArrayIntPi,"",@"SHT_CUDA_INFO"
	.sectionflags	@""
	.align	4


	//----- nvinfo : EIATTR_CUDA_API_VERSION
	.align		4
        /*0000*/ 	.byte	0x04, 0x37
        /*0002*/ 	.short	(.L_29 - .L_28)
.L_28:
        /*0004*/ 	.word	0x00000082


	//----- nvinfo : EIATTR_KPARAM_INFO
	.align		4
.L_29:
        /*0008*/ 	.byte	0x04, 0x17
        /*000a*/ 	.short	(.L_31 - .L_30)
.L_30:
        /*000c*/ 	.word	0x00000000
        /*0010*/ 	.short	0x0000
        /*0012*/ 	.short	0x0000
        /*0014*/ 	.byte	0x00, 0xf5, 0x21, 0x00


	//----- nvinfo : EIATTR_SPARSE_MMA_MASK
	.align		4
.L_31:
        /*0018*/ 	.byte	0x03, 0x50
        /*001a*/ 	.short	0x0000


	//----- nvinfo : EIATTR_MAXREG_COUNT
	.align		4
        /*001c*/ 	.byte	0x03, 0x1b
        /*001e*/ 	.short	0x00ff


	//----- nvinfo : EIATTR_MERCURY_ISA_VERSION
	.align		4
        /*0020*/ 	.byte	0x03, 0x5f
        /*0022*/ 	.short	0x0101


	//----- nvinfo : EIATTR_INT_WARP_WIDE_INSTR_OFFSETS
	.align		4
        /*0024*/ 	.byte	0x04, 0x31
        /*0026*/ 	.short	(.L_33 - .L_32)


	//   ....[0]....
.L_32:
        /*0028*/ 	.word	0x000000d0


	//   ....[1]....
        /*002c*/ 	.word	0x00000110


	//----- nvinfo : EIATTR_VRC_CTA_INIT_COUNT
	.align		4
.L_33:
        /*0030*/ 	.byte	0x02, 0x4a
	.zero		1
	.zero		1


	//----- nvinfo : EIATTR_EXIT_INSTR_OFFSETS
	.align		4
        /*0034*/ 	.byte	0x04, 0x1c
        /*0036*/ 	.short	(.L_35 - .L_34)


	//   ....[0]....
.L_34:
        /*0038*/ 	.word	0x00000070


	//   ....[1]....
        /*003c*/ 	.word	0x00000140


	//----- nvinfo : EIATTR_CBANK_PARAM_SIZE
	.align		4
.L_35:
        /*0040*/ 	.byte	0x03, 0x19
        /*0042*/ 	.short	0x0008


	//----- nvinfo : EIATTR_PARAM_CBANK
	.align		4
        /*0044*/ 	.byte	0x04, 0x0a
        /*0046*/ 	.short	(.L_37 - .L_36)
	.align		4
.L_36:
        /*0048*/ 	.word	index@(.nv.constant0._Z11sumArrayIntPi)
        /*004c*/ 	.short	0x0380
        /*004e*/ 	.short	0x0008


	//----- nvinfo : EIATTR_SW_WAR
	.align		4
.L_37:
        /*0050*/ 	.byte	0x04, 0x36
        /*0052*/ 	.short	(.L_39 - .L_38)
.L_38:
        /*0054*/ 	.word	0x00000008
.L_39:


//--------------------- .nv.callgraph             --------------------------
	.section	.nv.callgraph,"",@"SHT_CUDA_CALLGRAPH"
	.align	4
	.sectionentsize	8
	.align		4
        /*0000*/ 	.word	0x00000000
	.align		4
        /*0004*/ 	.word	0xffffffff
	.align		4
        /*0008*/ 	.word	0x00000000
	.align		4
        /*000c*/ 	.word	0xfffffffe
	.align		4
        /*0010*/ 	.word	0x00000000
	.align		4
        /*0014*/ 	.word	0xfffffffd
	.align		4
        /*0018*/ 	.word	0x00000000
	.align		4
        /*001c*/ 	.word	0xfffffffc


//--------------------- .text._Z14sumArrayDoublePdPyS_ --------------------------
	.section	.text._Z14sumArrayDoublePdPyS_,"ax",@progbits
	.align	128
        .global         _Z14sumArrayDoublePdPyS_
        .type           _Z14sumArrayDoublePdPyS_,@function
        .size           _Z14sumArrayDoublePdPyS_,(.L_x_3 - _Z14sumArrayDoublePdPyS_)
        .other          _Z14sumArrayDoublePdPyS_,@"STO_CUDA_ENTRY STV_DEFAULT"
_Z14sumArrayDoublePdPyS_:
.text._Z14sumArrayDoublePdPyS_:
[----:B------:R-:W-:Y:S01]  /*0000*/  LDC R1, c[0x0][0x37c] ;  /* 0x0000df00ff017b82 */ /* 0x000fe20000000800 */
[----:B------:R-:W0:Y:S07]  /*0010*/  S2R R7, SR_TID.X ;  /* 0x0000000000077919 */ /* 0x000e2e0000002100 */
[----:B------:R-:W0:Y:S08]  /*0020*/  S2UR UR4, SR_CTAID.X ;  /* 0x00000000000479c3 */ /* 0x000e300000002500 */
[----:B------:R-:W0:Y:S02]  /*0030*/  LDC R0, c[0x0][0x360] ;  /* 0x0000d800ff007b82 */ /* 0x000e240000000800 */
[----:B0-----:R-:W-:-:S05]  /*0040*/  IMAD R7, R0, UR4, R7 ;  /* 0x0000000400077c24 */ /* 0x001fca000f8e0207 */
[----:B------:R-:W-:-:S13]  /*0050*/  ISETP.GT.AND P0, PT, R7, 0x1869f, PT ;  /* 0x0001869f0700780c */ /* 0x000fda0003f04270 */
[----:B------:R-:W-:Y:S05]  /*0060*/  @P0 EXIT ;  /* 0x000000000000094d */ /* 0x000fea0003800000 */
[----:B------:R-:W0:Y:S01]  /*0070*/  LDC.64 R2, c[0x0][0x380] ;  /* 0x0000e000ff027b82 */ /* 0x000e220000000a00 */
[----:B------:R-:W1:Y:S07]  /*0080*/  LDCU.64 UR4, c[0x0][0x358] ;  /* 0x00006b00ff0477ac */ /* 0x000e6e0008000a00 */
[----:B------:R-:W2:Y:S01]  /*0090*/  LDC.64 R4, c[0x0][0x390] ;  /* 0x0000e400ff047b82 */ /* 0x000ea20000000a00 */
[----:B0-----:R-:W-:-:S06]  /*00a0*/  IMAD.WIDE R2, R7, 0x8, R2 ;  /* 0x0000000807027825 */ /* 0x001fcc00078e0202 */
[----:B-1----:R-:W5:Y:S04]  /*00b0*/  LDG.E.64 R2, desc[UR4][R2.64] ;  /* 0x0000000402027981 */ /* 0x002f68000c1e1b00 */
[----:B--2---:R0:W5:Y:S02]  /*00c0*/  LDG.E.64 R8, desc[UR4][R4.64] ;  /* 0x0000000404087981 */ /* 0x004164000c1e1b00 */
.L_x_0:
[----:B-----5:R-:W-:Y:S01]  /*00d0*/  DADD R10, R2, R8 ;  /* 0x00000000020a7229 */ /* 0x020fe20000000008 */
[----:B------:R-:W-:Y:S09]  /*00e0*/  YIELD ;  /* 0x0000000000007946 */ /* 0x000ff20003800000 */
[----:B------:R-:W2:Y:S02]  /*00f0*/  ATOMG.E.CAS.64.STRONG.GPU PT, R10, [R4], R8, R10 ;  /* 0x00000008040a73a9 */ /* 0x000ea400001ee50a */
[----:B--2---:R-:W-:Y:S01]  /*0100*/  ISETP.NE.U32.AND P0, PT, R8, R10, PT ;  /* 0x0000000a0800720c */ /* 0x004fe20003f05070 */
[----:B------:R-:W-:-:S03]  /*0110*/  IMAD.MOV.U32 R8, RZ, RZ, R10 ;  /* 0x000000ffff087224 */ /* 0x000fc600078e000a */
[-C--:B------:R-:W-:Y:S02]  /*0120*/  ISETP.NE.AND.EX P0, PT, R9, R11.reuse, PT, P0 ;  /* 0x0000000b0900720c */ /* 0x080fe40003f05300 */
[----:B------:R-:W-:-:S11]  /*0130*/  MOV R9, R11 ;  /* 0x0000000b00097202 */ /* 0x000fd60000000f00 */
[----:B------:R-:W-:Y:S05]  /*0140*/  @P0 BRA `(.L_x_0) ;  /* 0xfffffffc00e00947 */ /* 0x000fea000383ffff */
[----:B------:R-:W-:Y:S05]  /*0150*/  EXIT ;  /* 0x000000000000794d */ /* 0x000fea0003800000 */
.L_x_1:
[----:B------:R-:W-:-:S00]  /*0160*/  BRA `(.L_x_1) ;  /* 0xfffffffc00fc7947 */ /* 0x000fc0000383ffff */
[----:B------:R-:W-:-:S00]  /*0170*/  NOP ;  /* 0x0000000000007918 */ /* 0x000fc00000000000 */
        /* <DEDUP_REMOVED lines=8> */
.L_x_3:


//--------------------- .text._Z11sumArrayIntPi   --------------------------
	.section	.text._Z11sumArrayIntPi,"ax",@progbits
	.align	128
        .global         _Z11sumArrayIntPi
        .type           _Z11sumArrayIntPi,@function
        .size           _Z11sumArrayIntPi,(.L_x_4 - _Z11sumArrayIntPi)
        .other          _Z11sumArrayIntPi,@"STO_CUDA_ENTRY STV_DEFAULT"
_Z11sumArrayIntPi:
.text._Z11sumArrayIntPi:
[----:B------:R-:W-:Y:S01]  /*0000*/  LDC R1, c[0x0][0x37c] ;  /* 0x0000df00ff017b82 */ /* 0x000fe20000000800 */
[----:B------:R-:W0:Y:S07]  /*0010*/  S2R R5, SR_TID.X ;  /* 0x0000000000057919 */ /* 0x000e2e0000002100 */
[----:B------:R-:W0:Y:S08]  /*0020*/  S2UR UR4, SR_CTAID.X ;  /* 0x00000000000479c3 */ /* 0x000e300000002500 */
[----:B------:R-:W0:Y:S02]  /*0030*/  LDC R0, c[0x0][0x360] ;  /* 0x0000d800ff007b82 */ /* 0x000e240000000800 */
[----:B0-----:R-:W-:-:S05]  /*0040*/  IMAD R5, R0, UR4, R5 ;  /* 0x0000000400057c24 */ /* 0x001fca000f8e0205 */
[----:B------:R-:W-:-:S04]  /*0050*/  ISETP.NE.AND P0, PT, R5, RZ, PT ;  /* 0x000000ff0500720c */ /* 0x000fc80003f05270 */
[----:B------:R-:W-:-:S13]  /*0060*/  ISETP.GT.OR P0, PT, R5, 0x1869f, !P0 ;  /* 0x0001869f0500780c */ /* 0x000fda0004704670 */
[----:B------:R-:W-:Y:S05]  /*0070*/  @P0 EXIT ;  /* 0x000000000000094d */ /* 0x000fea0003800000 */
[----:B------:R-:W0:Y:S01]  /*0080*/  LDC.64 R2, c[0x0][0x380] ;  /* 0x0000e000ff027b82 */ /* 0x000e220000000a00 */
[----:B------:R-:W1:Y:S01]  /*0090*/  LDCU.64 UR6, c[0x0][0x358] ;  /* 0x00006b00ff0677ac */ /* 0x000e620008000a00 */
[----:B0-----:R-:W-:-:S06]  /*00a0*/  IMAD.WIDE R2, R5, 0x4, R2 ;  /* 0x0000000405027825 */ /* 0x001fcc00078e0202 */
[----:B-1----:R-:W2:Y:S01]  /*00b0*/  LDG.E R2, desc[UR6][R2.64] ;  /* 0x0000000602027981 */ /* 0x002ea2000c1e1900 */
[----:B------:R-:W0:Y:S01]  /*00c0*/  LDC.64 R4, c[0x0][0x380] ;  /* 0x0000e000ff047b82 */ /* 0x000e220000000a00 */
[----:B------:R-:W-:Y:S01]  /*00d0*/  VOTEU.ANY UR4, UPT, PT ;  /* 0x0000000000047886 */ /* 0x000fe200038e0100 */
[----:B------:R-:W1:Y:S01]  /*00e0*/  S2R R0, SR_LANEID ;  /* 0x0000000000007919 */ /* 0x000e620000000000 */
[----:B------:R-:W-:-:S06]  /*00f0*/  UFLO.U32 UR4, UR4 ;  /* 0x00000004000472bd */ /* 0x000fcc00080e0000 */
[----:B-1----:R-:W-:Y:S01]  /*0100*/  ISETP.EQ.U32.AND P0, PT, R0, UR4, PT ;  /* 0x0000000400007c0c */ /* 0x002fe2000bf02070 */
[----:B--2---:R-:W1:Y:S02]  /*0110*/  REDUX.SUM UR5, R2 ;  /* 0x00000000020573c4 */ /* 0x004e64000000c000 */
[----:B-1----:R-:W-:-:S10]  /*0120*/  MOV R7, UR5 ;  /* 0x0000000500077c02 */ /* 0x002fd40008000f00 */
[----:B0-----:R-:W-:Y:S01]  /*0130*/  @P0 REDG.E.ADD.STRONG.GPU desc[UR6][R4.64], R7 ;  /* 0x000000070400098e */ /* 0x001fe2000c12e106 */
[----:B------:R-:W-:Y:S05]  /*0140*/  EXIT ;  /* 0x000000000000794d */ /* 0x000fea0003800000 */
.L_x_2:
        /* <DEDUP_REMOVED lines=11> */
.L_x_4:


//--------------------- .nv.shared.reserved.0     --------------------------
	.section	.nv.shared.reserved.0,"aw",@nobits
	.weak		__nv_reservedSMEM_offset_0_alias
	.size		__nv_reservedSMEM_offset_0_alias, 0, 64
	.other		__nv_reservedSMEM_offset_0_alias,@"STO_CUDA_RESERVED_SHARED STV_DEFAULT"
__nv_reservedSMEM_offset_0_alias:
	.zero		0
	.zero		64


//--------------------- .nv.constant0._Z14sumArrayDoublePdPyS_ --------------------------
	.section	.nv.constant0._Z14sumArrayDoublePdPyS_,"a",@progbits
	.sectionflags	@""
	.align	4
.nv.constant0._Z14sumArrayDoublePdPyS_:
	.zero		920


//--------------------- .nv.constant0._Z11sumArrayIntPi --------------------------
	.section	.nv.constant0._Z11sumArrayIntPi,"a",@progbits
	.sectionflags	@""
	.align	4
.nv.constant0._Z11sumArrayIntPi:
	.zero		904


//--------------------- SYMBOLS --------------------------

	.type		.nv.reservedSmem.offset0,@object
	.size		.nv.reservedSmem.offset0,0x4
